//
// Generated by NVIDIA NVVM Compiler
//
// Compiler Build ID: CL-36424714
// Cuda compilation tools, release 13.0, V13.0.88
// Based on NVVM 20.0.0
//

.version 9.0
.target sm_100
.address_size 64

	// .globl	_Z6matMulP6MatrixS0_S0_

.visible .entry _Z6matMulP6MatrixS0_S0_(
	.param .u64 .ptr .align 1 _Z6matMulP6MatrixS0_S0__param_0,
	.param .u64 .ptr .align 1 _Z6matMulP6MatrixS0_S0__param_1,
	.param .u64 .ptr .align 1 _Z6matMulP6MatrixS0_S0__param_2
)
{
	.reg .pred 	%p<10>;
	.reg .b32 	%r<41>;
	.reg .b32 	%f<68>;
	.reg .b64 	%rd<49>;

	ld.param.u64 	%rd9, [_Z6matMulP6MatrixS0_S0__param_0];
	ld.param.u64 	%rd7, [_Z6matMulP6MatrixS0_S0__param_1];
	ld.param.u64 	%rd8, [_Z6matMulP6MatrixS0_S0__param_2];
	cvta.to.global.u64 	%rd1, %rd9;
	mov.u32 	%r20, %tid.y;
	mov.u32 	%r21, %ctaid.y;
	mov.u32 	%r22, %ntid.y;
	mad.lo.s32 	%r1, %r21, %r22, %r20;
	mov.u32 	%r23, %tid.x;
	mov.u32 	%r24, %ctaid.x;
	mov.u32 	%r25, %ntid.x;
	mad.lo.s32 	%r2, %r24, %r25, %r23;
	ld.global.u32 	%r3, [%rd1];
	setp.lt.s32 	%p1, %r3, 1;
	mov.f32 	%f67, 0f00000000;
	@%p1 bra 	$L__BB0_12;
	cvta.to.global.u64 	%rd10, %rd7;
	ld.global.u64 	%rd11, [%rd1+8];
	cvta.to.global.u64 	%rd2, %rd11;
	mul.lo.s32 	%r4, %r3, %r1;
	ld.global.u64 	%rd12, [%rd10+8];
	cvta.to.global.u64 	%rd3, %rd12;
	ld.global.u32 	%r5, [%rd10];
	and.b32  	%r6, %r3, 7;
	setp.lt.u32 	%p2, %r3, 8;
	mov.f32 	%f67, 0f00000000;
	mov.b32 	%r39, 0;
	@%p2 bra 	$L__BB0_4;
	and.b32  	%r39, %r3, 2147483640;
	neg.s32 	%r37, %r39;
	shl.b32 	%r9, %r5, 3;
	mul.wide.u32 	%rd13, %r4, 4;
	add.s64 	%rd14, %rd13, %rd2;
	add.s64 	%rd48, %rd14, 16;
	mov.f32 	%f67, 0f00000000;
	mul.wide.s32 	%rd17, %r5, 4;
	mov.u32 	%r36, %r2;
$L__BB0_3:
	.pragma "nounroll";
	ld.global.f32 	%f17, [%rd48+-16];
	mul.wide.s32 	%rd15, %r36, 4;
	add.s64 	%rd16, %rd3, %rd15;
	ld.global.f32 	%f18, [%rd16];
	fma.rn.f32 	%f19, %f17, %f18, %f67;
	ld.global.f32 	%f20, [%rd48+-12];
	add.s64 	%rd18, %rd16, %rd17;
	ld.global.f32 	%f21, [%rd18];
	fma.rn.f32 	%f22, %f20, %f21, %f19;
	ld.global.f32 	%f23, [%rd48+-8];
	add.s64 	%rd19, %rd18, %rd17;
	ld.global.f32 	%f24, [%rd19];
	fma.rn.f32 	%f25, %f23, %f24, %f22;
	ld.global.f32 	%f26, [%rd48+-4];
	add.s64 	%rd20, %rd19, %rd17;
	ld.global.f32 	%f27, [%rd20];
	fma.rn.f32 	%f28, %f26, %f27, %f25;
	ld.global.f32 	%f29, [%rd48];
	add.s64 	%rd21, %rd20, %rd17;
	ld.global.f32 	%f30, [%rd21];
	fma.rn.f32 	%f31, %f29, %f30, %f28;
	ld.global.f32 	%f32, [%rd48+4];
	add.s64 	%rd22, %rd21, %rd17;
	ld.global.f32 	%f33, [%rd22];
	fma.rn.f32 	%f34, %f32, %f33, %f31;
	ld.global.f32 	%f35, [%rd48+8];
	add.s64 	%rd23, %rd22, %rd17;
	ld.global.f32 	%f36, [%rd23];
	fma.rn.f32 	%f37, %f35, %f36, %f34;
	ld.global.f32 	%f38, [%rd48+12];
	add.s64 	%rd24, %rd23, %rd17;
	ld.global.f32 	%f39, [%rd24];
	fma.rn.f32 	%f67, %f38, %f39, %f37;
	add.s32 	%r37, %r37, 8;
	add.s32 	%r36, %r36, %r9;
	add.s64 	%rd48, %rd48, 32;
	setp.ne.s32 	%p3, %r37, 0;
	@%p3 bra 	$L__BB0_3;
$L__BB0_4:
	setp.eq.s32 	%p4, %r6, 0;
	@%p4 bra 	$L__BB0_12;
	and.b32  	%r15, %r3, 3;
	setp.lt.u32 	%p5, %r6, 4;
	@%p5 bra 	$L__BB0_7;
	add.s32 	%r27, %r4, %r39;
	mul.wide.s32 	%rd25, %r27, 4;
	add.s64 	%rd26, %rd2, %rd25;
	ld.global.f32 	%f41, [%rd26];
	mad.lo.s32 	%r28, %r5, %r39, %r2;
	mul.wide.s32 	%rd27, %r28, 4;
	add.s64 	%rd28, %rd3, %rd27;
	ld.global.f32 	%f42, [%rd28];
	fma.rn.f32 	%f43, %f41, %f42, %f67;
	ld.global.f32 	%f44, [%rd26+4];
	mul.wide.s32 	%rd29, %r5, 4;
	add.s64 	%rd30, %rd28, %rd29;
	ld.global.f32 	%f45, [%rd30];
	fma.rn.f32 	%f46, %f44, %f45, %f43;
	ld.global.f32 	%f47, [%rd26+8];
	add.s64 	%rd31, %rd30, %rd29;
	ld.global.f32 	%f48, [%rd31];
	fma.rn.f32 	%f49, %f47, %f48, %f46;
	ld.global.f32 	%f50, [%rd26+12];
	add.s64 	%rd32, %rd31, %rd29;
	ld.global.f32 	%f51, [%rd32];
	fma.rn.f32 	%f67, %f50, %f51, %f49;
	add.s32 	%r39, %r39, 4;
$L__BB0_7:
	setp.eq.s32 	%p6, %r15, 0;
	@%p6 bra 	$L__BB0_12;
	setp.eq.s32 	%p7, %r15, 1;
	@%p7 bra 	$L__BB0_10;
	add.s32 	%r29, %r4, %r39;
	mul.wide.s32 	%rd33, %r29, 4;
	add.s64 	%rd34, %rd2, %rd33;
	ld.global.f32 	%f53, [%rd34];
	mad.lo.s32 	%r30, %r5, %r39, %r2;
	mul.wide.s32 	%rd35, %r30, 4;
	add.s64 	%rd36, %rd3, %rd35;
	ld.global.f32 	%f54, [%rd36];
	fma.rn.f32 	%f55, %f53, %f54, %f67;
	ld.global.f32 	%f56, [%rd34+4];
	mul.wide.s32 	%rd37, %r5, 4;
	add.s64 	%rd38, %rd36, %rd37;
	ld.global.f32 	%f57, [%rd38];
	fma.rn.f32 	%f67, %f56, %f57, %f55;
	add.s32 	%r39, %r39, 2;
$L__BB0_10:
	and.b32  	%r31, %r3, 1;
	setp.eq.b32 	%p8, %r31, 1;
	not.pred 	%p9, %p8;
	@%p9 bra 	$L__BB0_12;
	add.s32 	%r32, %r4, %r39;
	mul.wide.s32 	%rd39, %r32, 4;
	add.s64 	%rd40, %rd2, %rd39;
	ld.global.f32 	%f58, [%rd40];
	mad.lo.s32 	%r33, %r5, %r39, %r2;
	mul.wide.s32 	%rd41, %r33, 4;
	add.s64 	%rd42, %rd3, %rd41;
	ld.global.f32 	%f59, [%rd42];
	fma.rn.f32 	%f67, %f58, %f59, %f67;
$L__BB0_12:
	cvta.to.global.u64 	%rd43, %rd8;
	ld.global.u64 	%rd44, [%rd43+8];
	cvta.to.global.u64 	%rd45, %rd44;
	ld.global.u32 	%r34, [%rd43];
	mad.lo.s32 	%r35, %r34, %r1, %r2;
	mul.wide.s32 	%rd46, %r35, 4;
	add.s64 	%rd47, %rd45, %rd46;
	st.global.f32 	[%rd47], %f67;
	ret;

}


// ===== COMPILED SASS (sm_100) =====

	.target	sm_100

	.elftype	@"ET_EXEC"


//--------------------- .note.nv.tkinfo           --------------------------
	.section	.note.nv.tkinfo,"",@"SHT_NOTE"
	.sectionflags	@"SHF_NOTE_NV_TKINFO"
	.tkinfo
        /*0018*/ 	.word	0x00000002
        /*0030*/ 	.string	""
        /*0030*/ 	.string	"ptxas"
        /*0030*/ 	.string	"Cuda compilation tools, release 13.0, V13.0.88"
        /*0030*/ 	.string	"Build cuda_13.0.r13.0/compiler.36424714_0"
        /*0030*/ 	.string	"-arch sm_100 -m 64 "



//--------------------- .note.nv.cuinfo           --------------------------
	.section	.note.nv.cuinfo,"",@"SHT_NOTE"
	.sectionflags	@"SHF_NOTE_NV_CUINFO"
        /*0018*/ 	.short	0x0002
        /*001a*/ 	.short	0x0064
        /*001c*/ 	.short	0x0082
	.zero		2


//--------------------- .nv.info                  --------------------------
	.section	.nv.info,"",@"SHT_CUDA_INFO"
	.align	4


	//----- nvinfo : EIATTR_REGCOUNT
	.align		4
        /*0000*/ 	.byte	0x04, 0x2f
        /*0002*/ 	.short	(.L_1 - .L_0)
	.align		4
.L_0:
        /*0004*/ 	.word	index@(_Z6matMulP6MatrixS0_S0_)
        /*0008*/ 	.word	0x00000020


	//----- nvinfo : EIATTR_FRAME_SIZE
	.align		4
.L_1:
        /*000c*/ 	.byte	0x04, 0x11
        /*000e*/ 	.short	(.L_3 - .L_2)
	.align		4
.L_2:
        /*0010*/ 	.word	index@(_Z6matMulP6MatrixS0_S0_)
        /*0014*/ 	.word	0x00000000


	//----- nvinfo : EIATTR_MIN_STACK_SIZE
	.align		4
.L_3:
        /*0018*/ 	.byte	0x04, 0x12
        /*001a*/ 	.short	(.L_5 - .L_4)
	.align		4
.L_4:
        /*001c*/ 	.word	index@(_Z6matMulP6MatrixS0_S0_)
        /*0020*/ 	.word	0x00000000
.L_5:


//--------------------- .nv.compat                --------------------------
	.section	.nv.compat,"",@"SHT_CUDA_COMPAT_INFO"
	.align	4
        /*0000*/ 	.byte	0x02, 0x09, 0x00, 0x00, 0x02, 0x02, 0x01, 0x00, 0x02, 0x05, 0x05, 0x00, 0x03, 0x07, 0x01, 0x01
        /*0010*/ 	.byte	0x02, 0x03, 0x00, 0x00, 0x02, 0x06, 0x01, 0x00, 0x04, 0x0b, 0x08, 0x00, 0x09, 0x00, 0x00, 0x00
        /*0020*/ 	.byte	0x00, 0x00, 0x00, 0x00


//--------------------- .nv.info._Z6matMulP6MatrixS0_S0_ --------------------------
	.section	.nv.info._Z6matMulP6MatrixS0_S0_,"",@"SHT_CUDA_INFO"
	.sectionflags	@""
	.align	4


	//----- nvinfo : EIATTR_CUDA_API_VERSION
	.align		4
        /*0000*/ 	.byte	0x04, 0x37
        /*0002*/ 	.short	(.L_7 - .L_6)
.L_6:
        /*0004*/ 	.word	0x00000082


	//----- nvinfo : EIATTR_KPARAM_INFO
	.align		4
.L_7:
        /*0008*/ 	.byte	0x04, 0x17
        /*000a*/ 	.short	(.L_9 - .L_8)
.L_8:
        /*000c*/ 	.word	0x00000000
        /*0010*/ 	.short	0x0002
        /*0012*/ 	.short	0x0010
        /*0014*/ 	.byte	0x00, 0xf5, 0x21, 0x00


	//----- nvinfo : EIATTR_KPARAM_INFO
	.align		4
.L_9:
        /*0018*/ 	.byte	0x04, 0x17
        /*001a*/ 	.short	(.L_11 - .L_10)
.L_10:
        /*001c*/ 	.word	0x00000000
        /*0020*/ 	.short	0x0001
        /*0022*/ 	.short	0x0008
        /*0024*/ 	.byte	0x00, 0xf5, 0x21, 0x00


	//----- nvinfo : EIATTR_KPARAM_INFO
	.align		4
.L_11:
        /*0028*/ 	.byte	0x04, 0x17
        /*002a*/ 	.short	(.L_13 - .L_12)
.L_12:
        /*002c*/ 	.word	0x00000000
        /*0030*/ 	.short	0x0000
        /*0032*/ 	.short	0x0000
        /*0034*/ 	.byte	0x00, 0xf5, 0x21, 0x00


	//----- nvinfo : EIATTR_SPARSE_MMA_MASK
	.align		4
.L_13:
        /*0038*/ 	.byte	0x03, 0x50
        /*003a*/ 	.short	0x0000


	//----- nvinfo : EIATTR_MAXREG_COUNT
	.align		4
        /*003c*/ 	.byte	0x03, 0x1b
        /*003e*/ 	.short	0x00ff


	//----- nvinfo : EIATTR_MERCURY_ISA_VERSION
	.align		4
        /*0040*/ 	.byte	0x03, 0x5f
        /*0042*/ 	.short	0x0101


	//----- nvinfo : EIATTR_VRC_CTA_INIT_COUNT
	.align		4
        /*0044*/ 	.byte	0x02, 0x4a
	.zero		1
	.zero		1


	//----- nvinfo : EIATTR_EXIT_INSTR_OFFSETS
	.align		4
        /*0048*/ 	.byte	0x04, 0x1c
        /*004a*/ 	.short	(.L_15 - .L_14)


	//   ....[0]....
.L_14:
        /*004c*/ 	.word	0x000007f0


	//----- nvinfo : EIATTR_CBANK_PARAM_SIZE
	.align		4
.L_15:
        /*0050*/ 	.byte	0x03, 0x19
        /*0052*/ 	.short	0x0018


	//----- nvinfo : EIATTR_PARAM_CBANK
	.align		4
        /*0054*/ 	.byte	0x04, 0x0a
        /*0056*/ 	.short	(.L_17 - .L_16)
	.align		4
.L_16:
        /*0058*/ 	.word	index@(.nv.constant0._Z6matMulP6MatrixS0_S0_)
        /*005c*/ 	.short	0x0380
        /*005e*/ 	.short	0x0018


	//----- nvinfo : EIATTR_SW_WAR
	.align		4
.L_17:
        /*0060*/ 	.byte	0x04, 0x36
        /*0062*/ 	.short	(.L_19 - .L_18)
.L_18:
        /*0064*/ 	.word	0x00000008
.L_19:


//--------------------- .nv.callgraph             --------------------------
	.section	.nv.callgraph,"",@"SHT_CUDA_CALLGRAPH"
	.align	4
	.sectionentsize	8
	.align		4
        /*0000*/ 	.word	0x00000000
	.align		4
        /*0004*/ 	.word	0xffffffff
	.align		4
        /*0008*/ 	.word	0x00000000
	.align		4
        /*000c*/ 	.word	0xfffffffe
	.align		4
        /*0010*/ 	.word	0x00000000
	.align		4
        /*0014*/ 	.word	0xfffffffd
	.align		4
        /*0018*/ 	.word	0x00000000
	.align		4
        /*001c*/ 	.word	0xfffffffc


//--------------------- .text._Z6matMulP6MatrixS0_S0_ --------------------------
	.section	.text._Z6matMulP6MatrixS0_S0_,"ax",@progbits
	.align	128
        .global         _Z6matMulP6MatrixS0_S0_
        .type           _Z6matMulP6MatrixS0_S0_,@function
        .size           _Z6matMulP6MatrixS0_S0_,(.L_x_5 - _Z6matMulP6MatrixS0_S0_)
        .other          _Z6matMulP6MatrixS0_S0_,@"STO_CUDA_ENTRY STV_DEFAULT"
_Z6matMulP6MatrixS0_S0_:
.text._Z6matMulP6MatrixS0_S0_:
[----:B------:R-:W-:Y:S08]  /*0000*/  LDC R1, c[0x0][0x37c] ;  /* 0x0000df00ff017b82 */ /* 0x000ff00000000800 */
[----:B------:R-:W0:Y:S01]  /*0010*/  LDC.64 R10, c[0x0][0x380] ;  /* 0x0000e000ff0a7b82 */ /* 0x000e220000000a00 */
[----:B------:R-:W0:Y:S02]  /*0020*/  LDCU.64 UR4, c[0x0][0x358] ;  /* 0x00006b00ff0477ac */ /* 0x000e240008000a00 */
[----:B0-----:R-:W2:Y:S05]  /*0030*/  LDG.E R0, desc[UR4][R10.64] ;  /* 0x000000040a007981 */ /* 0x001eaa000c1e1900 */
[----:B------:R-:W0:Y:S01]  /*0040*/  S2UR UR6, SR_CTAID.Y ;  /* 0x00000000000679c3 */ /* 0x000e220000002600 */
[----:B------:R-:W-:Y:S01]  /*0050*/  HFMA2 R20, -RZ, RZ, 0, 0 ;  /* 0x00000000ff147431 */ /* 0x000fe200000001ff */
[----:B------:R-:W0:Y:S01]  /*0060*/  S2R R3, SR_TID.Y ;  /* 0x0000000000037919 */ /* 0x000e220000002200 */
[----:B------:R-:W1:Y:S05]  /*0070*/  S2R R4, SR_TID.X ;  /* 0x0000000000047919 */ /* 0x000e6a0000002100 */
[----:B------:R-:W0:Y:S08]  /*0080*/  LDC R2, c[0x0][0x364] ;  /* 0x0000d900ff027b82 */ /* 0x000e300000000800 */
[----:B------:R-:W1:Y:S08]  /*0090*/  S2UR UR7, SR_CTAID.X ;  /* 0x00000000000779c3 */ /* 0x000e700000002500 */
[----:B------:R-:W1:Y:S01]  /*00a0*/  LDC R5, c[0x0][0x360] ;  /* 0x0000d800ff057b82 */ /* 0x000e620000000800 */
[----:B0-----:R-:W-:-:S02]  /*00b0*/  IMAD R3, R2, UR6, R3 ;  /* 0x0000000602037c24 */ /* 0x001fc4000f8e0203 */
[----:B-1----:R-:W-:Y:S01]  /*00c0*/  IMAD R2, R5, UR7, R4 ;  /* 0x0000000705027c24 */ /* 0x002fe2000f8e0204 */
[----:B--2---:R-:W-:-:S13]  /*00d0*/  ISETP.GE.AND P0, PT, R0, 0x1, PT ;  /* 0x000000010000780c */ /* 0x004fda0003f06270 */
[----:B------:R-:W-:Y:S05]  /*00e0*/  @!P0 BRA `(.L_x_0) ;  /* 0x0000000400a88947 */ /* 0x000fea0003800000 */
[----:B------:R-:W0:Y:S01]  /*00f0*/  LDC.64 R14, c[0x0][0x388] ;  /* 0x0000e200ff0e7b82 */ /* 0x000e220000000a00 */
[C---:B------:R-:W-:Y:S01]  /*0100*/  ISETP.GE.U32.AND P1, PT, R0.reuse, 0x8, PT ;  /* 0x000000080000780c */ /* 0x040fe20003f26070 */
[----:B------:R-:W5:Y:S01]  /*0110*/  LDG.E.64 R10, desc[UR4][R10.64+0x8] ;  /* 0x000008040a0a7981 */ /* 0x000f62000c1e1b00 */
[----:B------:R-:W-:Y:S01]  /*0120*/  LOP3.LUT R6, R0, 0x7, RZ, 0xc0, !PT ;  /* 0x0000000700067812 */ /* 0x000fe200078ec0ff */
[----:B------:R-:W-:Y:S01]  /*0130*/  IMAD R7, R3, R0, RZ ;  /* 0x0000000003077224 */ /* 0x000fe200078e02ff */
[----:B------:R-:W-:Y:S02]  /*0140*/  MOV R20, RZ ;  /* 0x000000ff00147202 */ /* 0x000fe40000000f00 */
[----:B------:R-:W-:Y:S02]  /*0150*/  ISETP.NE.AND P0, PT, R6, RZ, PT ;  /* 0x000000ff0600720c */ /* 0x000fe40003f05270 */
[----:B------:R-:W-:Y:S01]  /*0160*/  MOV R8, RZ ;  /* 0x000000ff00087202 */ /* 0x000fe20000000f00 */
[----:B0-----:R0:W5:Y:S04]  /*0170*/  LDG.E R5, desc[UR4][R14.64] ;  /* 0x000000040e057981 */ /* 0x001168000c1e1900 */
[----:B------:R0:W5:Y:S01]  /*0180*/  LDG.E.64 R12, desc[UR4][R14.64+0x8] ;  /* 0x000008040e0c7981 */ /* 0x000162000c1e1b00 */
[----:B------:R-:W-:Y:S05]  /*0190*/  @!P1 BRA `(.L_x_1) ;  /* 0x0000000000bc9947 */ /* 0x000fea0003800000 */
[----:B-----5:R-:W-:Y:S01]  /*01a0*/  IMAD.WIDE.U32 R8, R7, 0x4, R10 ;  /* 0x0000000407087825 */ /* 0x020fe200078e000a */
[----:B------:R-:W-:Y:S02]  /*01b0*/  MOV R20, RZ ;  /* 0x000000ff00147202 */ /* 0x000fe40000000f00 */
[----:B------:R-:W-:Y:S02]  /*01c0*/  MOV R4, R2 ;  /* 0x0000000200047202 */ /* 0x000fe40000000f00 */
[----:B------:R-:W-:Y:S02]  /*01d0*/  IADD3 R18, P1, PT, R8, 0x10, RZ ;  /* 0x0000001008127810 */ /* 0x000fe40007f3e0ff */
[----:B------:R-:W-:Y:S02]  /*01e0*/  LOP3.LUT R8, R0, 0x7ffffff8, RZ, 0xc0, !PT ;  /* 0x7ffffff800087812 */ /* 0x000fe400078ec0ff */
[----:B------:R-:W-:Y:S02]  /*01f0*/  IADD3.X R19, PT, PT, RZ, R9, RZ, P1, !PT ;  /* 0x00000009ff137210 */ /* 0x000fe40000ffe4ff */
[----:B------:R-:W-:-:S07]  /*0200*/  IADD3 R9, PT, PT, -R8, RZ, RZ ;  /* 0x000000ff08097210 */ /* 0x000fce0007ffe1ff */
.L_x_2:
[----:B------:R-:W-:Y:S01]  /*0210*/  IMAD.WIDE R16, R4, 0x4, R12 ;  /* 0x0000000404107825 */ /* 0x000fe200078e020c */
[----:B0-----:R-:W-:Y:S02]  /*0220*/  MOV R14, R18 ;  /* 0x00000012000e7202 */ /* 0x001fe40000000f00 */
[----:B------:R-:W-:Y:S02]  /*0230*/  MOV R15, R19 ;  /* 0x00000013000f7202 */ /* 0x000fe40000000f00 */
[----:B------:R-:W2:Y:S01]  /*0240*/  LDG.E R21, desc[UR4][R16.64] ;  /* 0x0000000410157981 */ /* 0x000ea2000c1e1900 */
[----:B------:R-:W-:-:S03]  /*0250*/  IMAD.WIDE R24, R5, 0x4, R16 ;  /* 0x0000000405187825 */ /* 0x000fc600078e0210 */
[----:B------:R-:W2:Y:S04]  /*0260*/  LDG.E R29, desc[UR4][R14.64+-0x10] ;  /* 0xfffff0040e1d7981 */ /* 0x000ea8000c1e1900 */
[----:B------:R0:W3:Y:S04]  /*0270*/  LDG.E R23, desc[UR4][R24.64] ;  /* 0x0000000418177981 */ /* 0x0000e8000c1e1900 */
[----:B------:R-:W3:Y:S04]  /*0280*/  LDG.E R22, desc[UR4][R14.64+-0xc] ;  /* 0xfffff4040e167981 */ /* 0x000ee8000c1e1900 */
[----:B------:R-:W4:Y:S01]  /*0290*/  LDG.E R26, desc[UR4][R14.64+-0x8] ;  /* 0xfffff8040e1a7981 */ /* 0x000f22000c1e1900 */
[----:B0-----:R-:W-:-:S05]  /*02a0*/  IMAD.WIDE R24, R5, 0x4, R24 ;  /* 0x0000000405187825 */ /* 0x001fca00078e0218 */
[----:B------:R-:W4:Y:S01]  /*02b0*/  LDG.E R27, desc[UR4][R24.64] ;  /* 0x00000004181b7981 */ /* 0x000f22000c1e1900 */
[----:B------:R-:W-:-:S04]  /*02c0*/  IMAD.WIDE R18, R5, 0x4, R24 ;  /* 0x0000000405127825 */ /* 0x000fc800078e0218 */
[----:B------:R-:W-:Y:S02]  /*02d0*/  IMAD.WIDE R16, R5, 0x4, R18 ;  /* 0x0000000405107825 */ /* 0x000fe400078e0212 */
[----:B------:R-:W5:Y:S04]  /*02e0*/  LDG.E R18, desc[UR4][R18.64] ;  /* 0x0000000412127981 */ /* 0x000f68000c1e1900 */
[----:B------:R-:W5:Y:S01]  /*02f0*/  LDG.E R19, desc[UR4][R14.64+0x4] ;  /* 0x000004040e137981 */ /* 0x000f62000c1e1900 */
[----:B--2---:R-:W-:Y:S01]  /*0300*/  FFMA R29, R29, R21, R20 ;  /* 0x000000151d1d7223 */ /* 0x004fe20000000014 */
[----:B------:R-:W-:Y:S02]  /*0310*/  IMAD.WIDE R20, R5, 0x4, R16 ;  /* 0x0000000405147825 */ /* 0x000fe400078e0210 */
[----:B------:R-:W2:Y:S02]  /*0320*/  LDG.E R16, desc[UR4][R16.64] ;  /* 0x0000000410107981 */ /* 0x000ea4000c1e1900 */
[----:B---3--:R-:W-:-:S02]  /*0330*/  FFMA R28, R22, R23, R29 ;  /* 0x00000017161c7223 */ /* 0x008fc4000000001d */
[----:B------:R-:W5:Y:S01]  /*0340*/  LDG.E R29, desc[UR4][R14.64+-0x4] ;  /* 0xfffffc040e1d7981 */ /* 0x000f62000c1e1900 */
[----:B------:R-:W-:-:S03]  /*0350*/  IMAD.WIDE R22, R5, 0x4, R20 ;  /* 0x0000000405167825 */ /* 0x000fc600078e0214 */
[----:B------:R-:W3:Y:S04]  /*0360*/  LDG.E R20, desc[UR4][R20.64] ;  /* 0x0000000414147981 */ /* 0x000ee8000c1e1900 */
[----:B------:R-:W3:Y:S01]  /*0370*/  LDG.E R17, desc[UR4][R14.64+0xc] ;  /* 0x00000c040e117981 */ /* 0x000ee2000c1e1900 */
[----:B----4-:R-:W-:-:S03]  /*0380*/  FFMA R28, R26, R27, R28 ;  /* 0x0000001b1a1c7223 */ /* 0x010fc6000000001c */
[----:B------:R-:W2:Y:S01]  /*0390*/  LDG.E R27, desc[UR4][R14.64] ;  /* 0x000000040e1b7981 */ /* 0x000ea2000c1e1900 */
[----:B------:R-:W-:-:S03]  /*03a0*/  IMAD.WIDE R24, R5, 0x4, R22 ;  /* 0x0000000405187825 */ /* 0x000fc600078e0216 */
[----:B------:R-:W4:Y:S04]  /*03b0*/  LDG.E R26, desc[UR4][R22.64] ;  /* 0x00000004161a7981 */ /* 0x000f28000c1e1900 */
[----:B------:R-:W4:Y:S04]  /*03c0*/  LDG.E R21, desc[UR4][R14.64+0x8] ;  /* 0x000008040e157981 */ /* 0x000f28000c1e1900 */
[----:B------:R-:W4:Y:S01]  /*03d0*/  LDG.E R24, desc[UR4][R24.64] ;  /* 0x0000000418187981 */ /* 0x000f22000c1e1900 */
[----:B------:R-:W-:-:S04]  /*03e0*/  IADD3 R9, PT, PT, R9, 0x8, RZ ;  /* 0x0000000809097810 */ /* 0x000fc80007ffe0ff */
[----:B------:R-:W-:Y:S02]  /*03f0*/  ISETP.NE.AND P1, PT, R9, RZ, PT ;  /* 0x000000ff0900720c */ /* 0x000fe40003f25270 */
[----:B------:R-:W-:Y:S01]  /*0400*/  LEA R4, R5, R4, 0x3 ;  /* 0x0000000405047211 */ /* 0x000fe200078e18ff */
[----:B-----5:R-:W-:-:S04]  /*0410*/  FFMA R18, R29, R18, R28 ;  /* 0x000000121d127223 */ /* 0x020fc8000000001c */
[----:B--2---:R-:W-:-:S04]  /*0420*/  FFMA R16, R27, R16, R18 ;  /* 0x000000101b107223 */ /* 0x004fc80000000012 */
[----:B---3--:R-:W-:Y:S01]  /*0430*/  FFMA R16, R19, R20, R16 ;  /* 0x0000001413107223 */ /* 0x008fe20000000010 */
[----:B------:R-:W-:-:S03]  /*0440*/  IADD3 R18, P2, PT, R14, 0x20, RZ ;  /* 0x000000200e127810 */ /* 0x000fc60007f5e0ff */
[----:B----4-:R-:W-:Y:S01]  /*0450*/  FFMA R16, R21, R26, R16 ;  /* 0x0000001a15107223 */ /* 0x010fe20000000010 */
[----:B------:R-:W-:-:S03]  /*0460*/  IADD3.X R19, PT, PT, RZ, R15, RZ, P2, !PT ;  /* 0x0000000fff137210 */ /* 0x000fc600017fe4ff */
[----:B------:R-:W-:Y:S01]  /*0470*/  FFMA R20, R17, R24, R16 ;  /* 0x0000001811147223 */ /* 0x000fe20000000010 */
[----:B------:R-:W-:Y:S06]  /*0480*/  @P1 BRA `(.L_x_2) ;  /* 0xfffffffc00601947 */ /* 0x000fec000383ffff */
.L_x_1:
[----:B------:R-:W-:Y:S05]  /*0490*/  @!P0 BRA `(.L_x_0) ;  /* 0x0000000000bc8947 */ /* 0x000fea0003800000 */
[----:B------:R-:W-:Y:S02]  /*04a0*/  ISETP.GE.U32.AND P0, PT, R6, 0x4, PT ;  /* 0x000000040600780c */ /* 0x000fe40003f06070 */
[----:B------:R-:W-:-:S04]  /*04b0*/  LOP3.LUT R21, R0, 0x3, RZ, 0xc0, !PT ;  /* 0x0000000300157812 */ /* 0x000fc800078ec0ff */
[----:B------:R-:W-:-:S07]  /*04c0*/  ISETP.NE.AND P1, PT, R21, RZ, PT ;  /* 0x000000ff1500720c */ /* 0x000fce0003f25270 */
[----:B------:R-:W-:Y:S06]  /*04d0*/  @!P0 BRA `(.L_x_3) ;  /* 0x0000000000508947 */ /* 0x000fec0003800000 */
[-C--:B-----5:R-:W-:Y:S01]  /*04e0*/  IMAD R25, R5, R8.reuse, R2 ;  /* 0x0000000805197224 */ /* 0x0a0fe200078e0202 */
[----:B0-----:R-:W-:-:S03]  /*04f0*/  IADD3 R15, PT, PT, R7, R8, RZ ;  /* 0x00000008070f7210 */ /* 0x001fc60007ffe0ff */
[----:B------:R-:W-:-:S04]  /*0500*/  IMAD.WIDE R24, R25, 0x4, R12 ;  /* 0x0000000419187825 */ /* 0x000fc800078e020c */
[----:B------:R-:W-:-:S04]  /*0510*/  IMAD.WIDE R14, R15, 0x4, R10 ;  /* 0x000000040f0e7825 */ /* 0x000fc800078e020a */
[C---:B------:R-:W-:Y:S01]  /*0520*/  IMAD.WIDE R16, R5.reuse, 0x4, R24 ;  /* 0x0000000405107825 */ /* 0x040fe200078e0218 */
[----:B------:R-:W2:Y:S04]  /*0530*/  LDG.E R9, desc[UR4][R14.64] ;  /* 0x000000040e097981 */ /* 0x000ea8000c1e1900 */
[----:B------:R-:W2:Y:S01]  /*0540*/  LDG.E R24, desc[UR4][R24.64] ;  /* 0x0000000418187981 */ /* 0x000ea2000c1e1900 */
[----:B------:R-:W-:-:S03]  /*0550*/  IMAD.WIDE R18, R5, 0x4, R16 ;  /* 0x0000000405127825 */ /* 0x000fc600078e0210 */
[----:B------:R-:W3:Y:S04]  /*0560*/  LDG.E R16, desc[UR4][R16.64] ;  /* 0x0000000410107981 */ /* 0x000ee8000c1e1900 */
[----:B------:R-:W3:Y:S01]  /*0570*/  LDG.E R4, desc[UR4][R14.64+0x4] ;  /* 0x000004040e047981 */ /* 0x000ee2000c1e1900 */
[----:B------:R-:W-:-:S03]  /*0580*/  IMAD.WIDE R22, R5, 0x4, R18 ;  /* 0x0000000405167825 */ /* 0x000fc600078e0212 */
[----:B------:R-:W4:Y:S04]  /*0590*/  LDG.E R6, desc[UR4][R18.64] ;  /* 0x0000000412067981 */ /* 0x000f28000c1e1900 */
[----:B------:R-:W4:Y:S04]  /*05a0*/  LDG.E R27, desc[UR4][R14.64+0x8] ;  /* 0x000008040e1b7981 */ /* 0x000f28000c1e1900 */
[----:B------:R-:W4:Y:S04]  /*05b0*/  LDG.E R29, desc[UR4][R14.64+0xc] ;  /* 0x00000c040e1d7981 */ /* 0x000f28000c1e1900 */
[----:B------:R-:W4:Y:S01]  /*05c0*/  LDG.E R22, desc[UR4][R22.64] ;  /* 0x0000000416167981 */ /* 0x000f22000c1e1900 */
[----:B------:R-:W-:Y:S01]  /*05d0*/  IADD3 R8, PT, PT, R8, 0x4, RZ ;  /* 0x0000000408087810 */ /* 0x000fe20007ffe0ff */
[----:B--2---:R-:W-:-:S04]  /*05e0*/  FFMA R9, R9, R24, R20 ;  /* 0x0000001809097223 */ /* 0x004fc80000000014 */
[----:B---3--:R-:W-:-:S04]  /*05f0*/  FFMA R4, R4, R16, R9 ;  /* 0x0000001004047223 */ /* 0x008fc80000000009 */
[----:B----4-:R-:W-:-:S04]  /*0600*/  FFMA R4, R27, R6, R4 ;  /* 0x000000061b047223 */ /* 0x010fc80000000004 */
[----:B------:R-:W-:-:S07]  /*0610*/  FFMA R20, R29, R22, R4 ;  /* 0x000000161d147223 */ /* 0x000fce0000000004 */
.L_x_3:
[----:B------:R-:W-:Y:S05]  /*0620*/  @!P1 BRA `(.L_x_0) ;  /* 0x0000000000589947 */ /* 0x000fea0003800000 */
[----:B------:R-:W-:Y:S02]  /*0630*/  ISETP.NE.AND P0, PT, R21, 0x1, PT ;  /* 0x000000011500780c */ /* 0x000fe40003f05270 */
[----:B------:R-:W-:-:S04]  /*0640*/  LOP3.LUT R0, R0, 0x1, RZ, 0xc0, !PT ;  /* 0x0000000100007812 */ /* 0x000fc800078ec0ff */
[----:B------:R-:W-:-:S07]  /*0650*/  ISETP.NE.U32.AND P1, PT, R0, 0x1, PT ;  /* 0x000000010000780c */ /* 0x000fce0003f25070 */
[-C--:B-----5:R-:W-:Y:S01]  /*0660*/  @P0 IMAD R17, R5, R8.reuse, R2 ;  /* 0x0000000805110224 */ /* 0x0a0fe200078e0202 */
[----:B0-----:R-:W-:Y:S02]  /*0670*/  @P0 IADD3 R15, PT, PT, R7, R8, RZ ;  /* 0x00000008070f0210 */ /* 0x001fe40007ffe0ff */
[----:B------:R-:W-:Y:S01]  /*0680*/  @P0 IADD3 R8, PT, PT, R8, 0x2, RZ ;  /* 0x0000000208080810 */ /* 0x000fe20007ffe0ff */
[----:B------:R-:W-:-:S03]  /*0690*/  @P0 IMAD.WIDE R16, R17, 0x4, R12 ;  /* 0x0000000411100825 */ /* 0x000fc600078e020c */
[-C--:B------:R-:W-:Y:S01]  /*06a0*/  @!P1 IADD3 R9, PT, PT, R7, R8.reuse, RZ ;  /* 0x0000000807099210 */ /* 0x080fe20007ffe0ff */
[----:B------:R-:W-:Y:S01]  /*06b0*/  @P0 IMAD.WIDE R14, R15, 0x4, R10 ;  /* 0x000000040f0e0825 */ /* 0x000fe200078e020a */
[----:B------:R-:W2:Y:S03]  /*06c0*/  @P0 LDG.E R0, desc[UR4][R16.64] ;  /* 0x0000000410000981 */ /* 0x000ea6000c1e1900 */
[C---:B------:R-:W-:Y:S01]  /*06d0*/  @P0 IMAD.WIDE R6, R5.reuse, 0x4, R16 ;  /* 0x0000000405060825 */ /* 0x040fe200078e0210 */
[----:B------:R-:W2:Y:S03]  /*06e0*/  @P0 LDG.E R19, desc[UR4][R14.64] ;  /* 0x000000040e130981 */ /* 0x000ea6000c1e1900 */
[----:B------:R-:W-:Y:S01]  /*06f0*/  @!P1 IMAD R5, R5, R8, R2 ;  /* 0x0000000805059224 */ /* 0x000fe200078e0202 */
[----:B------:R-:W3:Y:S01]  /*0700*/  @P0 LDG.E R21, desc[UR4][R14.64+0x4] ;  /* 0x000004040e150981 */ /* 0x000ee2000c1e1900 */
[----:B------:R-:W-:-:S03]  /*0710*/  @!P1 IMAD.WIDE R10, R9, 0x4, R10 ;  /* 0x00000004090a9825 */ /* 0x000fc600078e020a */
[----:B------:R-:W3:Y:S01]  /*0720*/  @P0 LDG.E R6, desc[UR4][R6.64] ;  /* 0x0000000406060981 */ /* 0x000ee2000c1e1900 */
[----:B------:R-:W-:-:S03]  /*0730*/  @!P1 IMAD.WIDE R12, R5, 0x4, R12 ;  /* 0x00000004050c9825 */ /* 0x000fc600078e020c */
[----:B------:R-:W4:Y:S04]  /*0740*/  @!P1 LDG.E R11, desc[UR4][R10.64] ;  /* 0x000000040a0b9981 */ /* 0x000f28000c1e1900 */
[----:B------:R-:W4:Y:S01]  /*0750*/  @!P1 LDG.E R12, desc[UR4][R12.64] ;  /* 0x000000040c0c9981 */ /* 0x000f22000c1e1900 */
[----:B--2---:R-:W-:-:S04]  /*0760*/  @P0 FFMA R0, R19, R0, R20 ;  /* 0x0000000013000223 */ /* 0x004fc80000000014 */
[----:B---3--:R-:W-:-:S04]  /*0770*/  @P0 FFMA R20, R21, R6, R0 ;  /* 0x0000000615140223 */ /* 0x008fc80000000000 */
[----:B----4-:R-:W-:-:S07]  /*0780*/  @!P1 FFMA R20, R11, R12, R20 ;  /* 0x0000000c0b149223 */ /* 0x010fce0000000014 */
.L_x_0:
[----:B------:R-:W1:Y:S02]  /*0790*/  LDC.64 R6, c[0x0][0x390] ;  /* 0x0000e400ff067b82 */ /* 0x000e640000000a00 */
[----:B-1----:R-:W2:Y:S04]  /*07a0*/  LDG.E R0, desc[UR4][R6.64] ;  /* 0x0000000406007981 */ /* 0x002ea8000c1e1900 */
[----:B-----5:R-:W3:Y:S01]  /*07b0*/  LDG.E.64 R4, desc[UR4][R6.64+0x8] ;  /* 0x0000080406047981 */ /* 0x020ee2000c1e1b00 */
[----:B--2---:R-:W-:-:S04]  /*07c0*/  IMAD R3, R3, R0, R2 ;  /* 0x0000000003037224 */ /* 0x004fc800078e0202 */
[----:B---3--:R-:W-:-:S05]  /*07d0*/  IMAD.WIDE R4, R3, 0x4, R4 ;  /* 0x0000000403047825 */ /* 0x008fca00078e0204 */
[----:B------:R-:W-:Y:S01]  /*07e0*/  STG.E desc[UR4][R4.64], R20 ;  /* 0x0000001404007986 */ /* 0x000fe2000c101904 */
[----:B------:R-:W-:Y:S05]  /*07f0*/  EXIT ;  /* 0x000000000000794d */ /* 0x000fea0003800000 */
.L_x_4:
[----:B------:R-:W-:-:S00]  /*0800*/  BRA `(.L_x_4) ;  /* 0xfffffffc00fc7947 */ /* 0x000fc0000383ffff */
[----:B------:R-:W-:-:S00]  /*0810*/  NOP ;  /* 0x0000000000007918 */ /* 0x000fc00000000000 */
        /* <DEDUP_REMOVED lines=14> */
.L_x_5:


//--------------------- .nv.shared.reserved.0     --------------------------
	.section	.nv.shared.reserved.0,"aw",@nobits
	.weak		__nv_reservedSMEM_offset_0_alias
	.size		__nv_reservedSMEM_offset_0_alias, 0, 64
	.other		__nv_reservedSMEM_offset_0_alias,@"STO_CUDA_RESERVED_SHARED STV_DEFAULT"
__nv_reservedSMEM_offset_0_alias:
	.zero		0
	.zero		64


//--------------------- .nv.constant0._Z6matMulP6MatrixS0_S0_ --------------------------
	.section	.nv.constant0._Z6matMulP6MatrixS0_S0_,"a",@progbits
	.sectionflags	@""
	.align	4
.nv.constant0._Z6matMulP6MatrixS0_S0_:
	.zero		920


//--------------------- SYMBOLS --------------------------

	.type		.nv.reservedSmem.offset0,@object
	.size		.nv.reservedSmem.offset0,0x4
